	.headerflags	@"EF_CUDA_TEXMODE_UNIFIED EF_CUDA_64BIT_ADDRESS EF_CUDA_ACCELERATORS EF_CUDA_SM90 EF_CUDA_VIRTUAL_SM(EF_CUDA_SM90)"
	.elftype	@"ET_EXEC"


//--------------------- .nv.info                  --------------------------
	.section	.nv.info,"",@"SHT_CUDA_INFO"
	.align	4


	//----- nvinfo : EIATTR_REGCOUNT
	.align		4
        /*0000*/ 	.byte	0x04, 0x2f
        /*0002*/ 	.short	(.L_3 - .L_2)
	.align		4
.L_2:
        /*0004*/ 	.word	index@(triton_poi_fused__native_batch_norm_legit_no_training_silu_1)
        /*0008*/ 	.word	0x00000012


	//----- nvinfo : EIATTR_MIN_STACK_SIZE
	.align		4
.L_3:
        /*000c*/ 	.byte	0x04, 0x12
        /*000e*/ 	.short	(.L_5 - .L_4)
	.align		4
.L_4:
        /*0010*/ 	.word	index@(triton_poi_fused__native_batch_norm_legit_no_training_silu_1)
        /*0014*/ 	.word	0x00000000


	//----- nvinfo : EIATTR_FRAME_SIZE
	.align		4
.L_5:
        /*0018*/ 	.byte	0x04, 0x11
        /*001a*/ 	.short	(.L_7 - .L_6)
	.align		4
.L_6:
        /*001c*/ 	.word	index@(triton_poi_fused__native_batch_norm_legit_no_training_silu_1)
        /*0020*/ 	.word	0x00000000


	//----- nvinfo : EIATTR_MIN_STACK_SIZE
	.align		4
.L_7:
        /*0024*/ 	.byte	0x04, 0x12
        /*0026*/ 	.short	(.L_9 - .L_8)
	.align		4
.L_8:
        /*0028*/ 	.word	index@(triton_poi_fused__native_batch_norm_legit_no_training_silu_1)
        /*002c*/ 	.word	0x00000000
.L_9:


//--------------------- .nv.info.triton_poi_fused__native_batch_norm_legit_no_training_silu_1 --------------------------
	.section	.nv.info.triton_poi_fused__native_batch_norm_legit_no_training_silu_1,"",@"SHT_CUDA_INFO"
	.sectionflags	@""
	.align	4


	//----- nvinfo : EIATTR_CUDA_API_VERSION
	.align		4
        /*0000*/ 	.byte	0x04, 0x37
        /*0002*/ 	.short	(.L_11 - .L_10)
.L_10:
        /*0004*/ 	.word	0x0000007c


	//----- nvinfo : EIATTR_KPARAM_INFO
	.align		4
.L_11:
        /*0008*/ 	.byte	0x04, 0x17
        /*000a*/ 	.short	(.L_13 - .L_12)
.L_12:
        /*000c*/ 	.word	0x00000000
        /*0010*/ 	.short	0x0006
        /*0012*/ 	.short	0x0030
        /*0014*/ 	.byte	0x00, 0xf0, 0x11, 0x00


	//----- nvinfo : EIATTR_KPARAM_INFO
	.align		4
.L_13:
        /*0018*/ 	.byte	0x04, 0x17
        /*001a*/ 	.short	(.L_15 - .L_14)
.L_14:
        /*001c*/ 	.word	0x00000000
        /*0020*/ 	.short	0x0005
        /*0022*/ 	.short	0x0028
        /*0024*/ 	.byte	0x00, 0xf4, 0x21, 0x00


	//----- nvinfo : EIATTR_KPARAM_INFO
	.align		4
.L_15:
        /*0028*/ 	.byte	0x04, 0x17
        /*002a*/ 	.short	(.L_17 - .L_16)
.L_16:
        /*002c*/ 	.word	0x00000000
        /*0030*/ 	.short	0x0004
        /*0032*/ 	.short	0x0020
        /*0034*/ 	.byte	0x00, 0xf4, 0x21, 0x00


	//----- nvinfo : EIATTR_KPARAM_INFO
	.align		4
.L_17:
        /*0038*/ 	.byte	0x04, 0x17
        /*003a*/ 	.short	(.L_19 - .L_18)
.L_18:
        /*003c*/ 	.word	0x00000000
        /*0040*/ 	.short	0x0003
        /*0042*/ 	.short	0x0018
        /*0044*/ 	.byte	0x00, 0xf4, 0x21, 0x00


	//----- nvinfo : EIATTR_KPARAM_INFO
	.align		4
.L_19:
        /*0048*/ 	.byte	0x04, 0x17
        /*004a*/ 	.short	(.L_21 - .L_20)
.L_20:
        /*004c*/ 	.word	0x00000000
        /*0050*/ 	.short	0x0002
        /*0052*/ 	.short	0x0010
        /*0054*/ 	.byte	0x00, 0xf4, 0x21, 0x00


	//----- nvinfo : EIATTR_KPARAM_INFO
	.align		4
.L_21:
        /*0058*/ 	.byte	0x04, 0x17
        /*005a*/ 	.short	(.L_23 - .L_22)
.L_22:
        /*005c*/ 	.word	0x00000000
        /*0060*/ 	.short	0x0001
        /*0062*/ 	.short	0x0008
        /*0064*/ 	.byte	0x00, 0xf4, 0x21, 0x00


	//----- nvinfo : EIATTR_KPARAM_INFO
	.align		4
.L_23:
        /*0068*/ 	.byte	0x04, 0x17
        /*006a*/ 	.short	(.L_25 - .L_24)
.L_24:
        /*006c*/ 	.word	0x00000000
        /*0070*/ 	.short	0x0000
        /*0072*/ 	.short	0x0000
        /*0074*/ 	.byte	0x00, 0xf4, 0x21, 0x00


	//----- nvinfo : EIATTR_SPARSE_MMA_MASK
	.align		4
.L_25:
        /*0078*/ 	.byte	0x03, 0x50
        /*007a*/ 	.short	0x0000


	//----- nvinfo : EIATTR_MAXREG_COUNT
	.align		4
        /*007c*/ 	.byte	0x03, 0x1b
        /*007e*/ 	.short	0x00ff


	//----- nvinfo : EIATTR_EXIT_INSTR_OFFSETS
	.align		4
        /*0080*/ 	.byte	0x04, 0x1c
        /*0082*/ 	.short	(.L_27 - .L_26)


	//   ....[0]....
.L_26:
        /*0084*/ 	.word	0x00000410


	//   ....[1]....
        /*0088*/ 	.word	0x00000430


	//----- nvinfo : EIATTR_REQNTID
	.align		4
.L_27:
        /*008c*/ 	.byte	0x04, 0x10
        /*008e*/ 	.short	(.L_29 - .L_28)
.L_28:
        /*0090*/ 	.word	0x00000020
        /*0094*/ 	.word	0x00000001
        /*0098*/ 	.word	0x00000001


	//----- nvinfo : EIATTR_CBANK_PARAM_SIZE
	.align		4
.L_29:
        /*009c*/ 	.byte	0x03, 0x19
        /*009e*/ 	.short	0x0034


	//----- nvinfo : EIATTR_PARAM_CBANK
	.align		4
        /*00a0*/ 	.byte	0x04, 0x0a
        /*00a2*/ 	.short	(.L_31 - .L_30)
	.align		4
.L_30:
        /*00a4*/ 	.word	index@(.nv.constant0.triton_poi_fused__native_batch_norm_legit_no_training_silu_1)
        /*00a8*/ 	.short	0x0210
        /*00aa*/ 	.short	0x0034


	//----- nvinfo : EIATTR_SW_WAR
	.align		4
.L_31:
        /*00ac*/ 	.byte	0x04, 0x36
        /*00ae*/ 	.short	(.L_33 - .L_32)
.L_32:
        /*00b0*/ 	.word	0x00000008
.L_33:


//--------------------- .nv.callgraph             --------------------------
	.section	.nv.callgraph,"",@"SHT_CUDA_CALLGRAPH"
	.align	4
	.sectionentsize	8
	.align		4
        /*0000*/ 	.word	0x00000000
	.align		4
        /*0004*/ 	.word	0xffffffff
	.align		4
        /*0008*/ 	.word	0x00000000
	.align		4
        /*000c*/ 	.word	0xfffffffe
	.align		4
        /*0010*/ 	.word	0x00000000
	.align		4
        /*0014*/ 	.word	0xfffffffd
	.align		4
        /*0018*/ 	.word	0x00000000
	.align		4
        /*001c*/ 	.word	0xfffffffc


//--------------------- .nv.constant4             --------------------------
	.section	.nv.constant4,"a",@progbits
	.align	8
	.align		8
.nv.constant4:
        /*0000*/ 	.dword	_$_str
	.align		8
        /*0008*/ 	.dword	_$_str_$_2


//--------------------- .text.triton_poi_fused__native_batch_norm_legit_no_training_silu_1 --------------------------
	.section	.text.triton_poi_fused__native_batch_norm_legit_no_training_silu_1,"ax",@progbits
	.align	128
        .global         triton_poi_fused__native_batch_norm_legit_no_training_silu_1
        .type           triton_poi_fused__native_batch_norm_legit_no_training_silu_1,@function
        .size           triton_poi_fused__native_batch_norm_legit_no_training_silu_1,(.L_x_1 - triton_poi_fused__native_batch_norm_legit_no_training_silu_1)
        .other          triton_poi_fused__native_batch_norm_legit_no_training_silu_1,@"STO_CUDA_ENTRY STV_DEFAULT"
triton_poi_fused__native_batch_norm_legit_no_training_silu_1:
.text.triton_poi_fused__native_batch_norm_legit_no_training_silu_1:
[----:B------:R-:W0:Y:S08]  /*0000*/  LDC R1, c[0x0][0x28] ;  /* 0x00000a00ff017b82 */ /* 0x000e300000000800 */
[----:B------:R-:W1:Y:S01]  /*0010*/  LDC.64 R2, c[0x0][0x228] ;  /* 0x00008a00ff027b82 */ /* 0x000e620000000a00 */
[----:B------:R-:W-:Y:S01]  /*0020*/  ULDC.64 UR4, c[0x0][0x208] ;  /* 0x0000820000047ab9 */ /* 0x000fe20000000a00 */
[----:B------:R-:W2:Y:S01]  /*0030*/  S2R R0, SR_TID.X ;  /* 0x0000000000007919 */ /* 0x000ea20000002100 */
[----:B------:R-:W3:Y:S05]  /*0040*/  S2R R13, SR_CTAID.X ;  /* 0x00000000000d7919 */ /* 0x000eea0000002500 */
[----:B------:R-:W4:Y:S01]  /*0050*/  LDC.64 R10, c[0x0][0x218] ;  /* 0x00008600ff0a7b82 */ /* 0x000f220000000a00 */
[----:B-1----:R4:W5:Y:S07]  /*0060*/  LDG.E R12, desc[UR4][R2.64] ;  /* 0x00000004020c7981 */ /* 0x00296e000c1e1900 */
[----:B------:R-:W1:Y:S01]  /*0070*/  LDC.64 R4, c[0x0][0x220] ;  /* 0x00008800ff047b82 */ /* 0x000e620000000a00 */
[----:B------:R-:W-:-:S07]  /*0080*/  CS2R R14, SRZ ;  /* 0x00000000000e7805 */ /* 0x000fce000001ff00 */
[----:B------:R-:W1:Y:S01]  /*0090*/  LDC.64 R6, c[0x0][0x230] ;  /* 0x00008c00ff067b82 */ /* 0x000e620000000a00 */
[----:B--2---:R-:W-:-:S04]  /*00a0*/  SHF.L.U32 R0, R0, 0x1, RZ ;  /* 0x0000000100007819 */ /* 0x004fc800000006ff */
[----:B------:R-:W-:-:S03]  /*00b0*/  LOP3.LUT R0, R0, 0x3e, RZ, 0xc0, !PT ;  /* 0x0000003e00007812 */ /* 0x000fc600078ec0ff */
[----:B------:R-:W2:Y:S01]  /*00c0*/  LDC.64 R8, c[0x0][0x238] ;  /* 0x00008e00ff087b82 */ /* 0x000ea20000000a00 */
[----:B---3--:R-:W-:-:S04]  /*00d0*/  LEA R13, R13, R0, 0x6 ;  /* 0x000000000d0d7211 */ /* 0x008fc800078e30ff */
[C---:B------:R-:W-:Y:S01]  /*00e0*/  ISETP.GE.AND P0, PT, R13.reuse, 0x40, PT ;  /* 0x000000400d00780c */ /* 0x040fe20003f06270 */
[----:B----4-:R-:W-:Y:S01]  /*00f0*/  IMAD.WIDE R2, R13, 0x4, R10 ;  /* 0x000000040d027825 */ /* 0x010fe200078e020a */
[----:B-1----:R-:W3:Y:S04]  /*0100*/  LDG.E R4, desc[UR4][R4.64] ;  /* 0x0000000404047981 */ /* 0x002ee8000c1e1900 */
[----:B0-----:R-:W4:Y:S07]  /*0110*/  LDG.E R6, desc[UR4][R6.64] ;  /* 0x0000000406067981 */ /* 0x001f2e000c1e1900 */
[----:B------:R0:W3:Y:S04]  /*0120*/  @!P0 LDG.E.64 R14, desc[UR4][R2.64] ;  /* 0x00000004020e8981 */ /* 0x0000e8000c1e1b00 */
[----:B--2---:R-:W4:Y:S01]  /*0130*/  LDG.E R9, desc[UR4][R8.64] ;  /* 0x0000000408097981 */ /* 0x004f22000c1e1900 */
[----:B------:R-:W-:Y:S01]  /*0140*/  HFMA2.MMA R10, -RZ, RZ, 1.625, 0 ;  /* 0x3e800000ff0a7435 */ /* 0x000fe200000001ff */
[----:B-----5:R-:W-:-:S04]  /*0150*/  FADD R12, R12, 9.9999997473787516356e-06 ;  /* 0x3727c5ac0c0c7421 */ /* 0x020fc80000000000 */
[----:B------:R-:W1:Y:S02]  /*0160*/  MUFU.SQRT R0, R12 ;  /* 0x0000000c00007308 */ /* 0x000e640000002000 */
[C---:B-1----:R-:W-:Y:S02]  /*0170*/  FSETP.GT.AND P1, PT, R0.reuse, 8.50705917302346158658e+37, PT ;  /* 0x7e8000000000780b */ /* 0x042fe40003f24000 */
[----:B------:R-:W-:-:S11]  /*0180*/  FSETP.GEU.AND P2, PT, R0, 1.175494350822287508e-38, PT ;  /* 0x008000000000780b */ /* 0x000fd60003f4e000 */
[----:B------:R-:W-:-:S04]  /*0190*/  @P1 FMUL R0, R0, 0.25 ;  /* 0x3e80000000001820 */ /* 0x000fc80000400000 */
[----:B------:R-:W-:-:S06]  /*01a0*/  @!P2 FMUL R0, R0, 16777216 ;  /* 0x4b8000000000a820 */ /* 0x000fcc0000400000 */
[----:B------:R-:W1:Y:S01]  /*01b0*/  MUFU.RCP R0, R0 ;  /* 0x0000000000007308 */ /* 0x000e620000001000 */
[----:B0-----:R-:W-:Y:S01]  /*01c0*/  FSEL R3, R10, 1, P1 ;  /* 0x3f8000000a037808 */ /* 0x001fe20000800000 */
[----:B---3--:R-:W-:-:S04]  /*01d0*/  FADD R14, -R4, R14 ;  /* 0x0000000e040e7221 */ /* 0x008fc80000000100 */
[----:B------:R-:W-:Y:S01]  /*01e0*/  @!P2 FMUL R3, R3, 16777216 ;  /* 0x4b8000000303a820 */ /* 0x000fe20000400000 */
[----:B------:R-:W-:-:S03]  /*01f0*/  FADD R15, -R4, R15 ;  /* 0x0000000f040f7221 */ /* 0x000fc60000000100 */
[----:B-1----:R-:W-:-:S04]  /*0200*/  FMUL R3, R0, R3 ;  /* 0x0000000300037220 */ /* 0x002fc80000400000 */
[-C--:B------:R-:W-:Y:S01]  /*0210*/  FMUL R14, R14, R3.reuse ;  /* 0x000000030e0e7220 */ /* 0x080fe20000400000 */
[----:B------:R-:W-:-:S03]  /*0220*/  FMUL R2, R15, R3 ;  /* 0x000000030f027220 */ /* 0x000fc60000400000 */
[C-C-:B----4-:R-:W-:Y:S01]  /*0230*/  FFMA R14, R6.reuse, R14, R9.reuse ;  /* 0x0000000e060e7223 */ /* 0x150fe20000000009 */
[----:B------:R-:W-:-:S03]  /*0240*/  FFMA R6, R6, R2, R9 ;  /* 0x0000000206067223 */ /* 0x000fc60000000009 */
[----:B------:R-:W-:Y:S01]  /*0250*/  FADD R3, RZ, -R14 ;  /* 0x8000000eff037221 */ /* 0x000fe20000000000 */
[----:B------:R-:W-:-:S03]  /*0260*/  FADD R0, RZ, -R6 ;  /* 0x80000006ff007221 */ /* 0x000fc60000000000 */
[----:B------:R-:W-:Y:S01]  /*0270*/  FMUL R3, R3, 1.4426950216293334961 ;  /* 0x3fb8aa3b03037820 */ /* 0x000fe20000400000 */
[----:B------:R-:W-:-:S04]  /*0280*/  FMUL R4, R0, 1.4426950216293334961 ;  /* 0x3fb8aa3b00047820 */ /* 0x000fc80000400000 */
[----:B------:R-:W-:Y:S02]  /*0290*/  FSETP.GEU.AND P1, PT, R3, -126, PT ;  /* 0xc2fc00000300780b */ /* 0x000fe40003f2e000 */
[----:B------:R-:W-:-:S11]  /*02a0*/  FSETP.GEU.AND P2, PT, R4, -126, PT ;  /* 0xc2fc00000400780b */ /* 0x000fd60003f4e000 */
[----:B------:R-:W-:Y:S02]  /*02b0*/  @!P1 FMUL R3, R3, 0.5 ;  /* 0x3f00000003039820 */ /* 0x000fe40000400000 */
[----:B------:R-:W-:Y:S02]  /*02c0*/  @!P2 FMUL R4, R4, 0.5 ;  /* 0x3f0000000404a820 */ /* 0x000fe40000400000 */
[----:B------:R-:W0:Y:S08]  /*02d0*/  MUFU.EX2 R0, R3 ;  /* 0x0000000300007308 */ /* 0x000e300000000800 */
[----:B------:R-:W1:Y:S01]  /*02e0*/  MUFU.EX2 R2, R4 ;  /* 0x0000000400027308 */ /* 0x000e620000000800 */
[----:B0-----:R-:W-:-:S04]  /*02f0*/  @!P1 FMUL R0, R0, R0 ;  /* 0x0000000000009220 */ /* 0x001fc80000400000 */
[----:B------:R-:W-:Y:S01]  /*0300*/  FADD R0, R0, 1 ;  /* 0x3f80000000007421 */ /* 0x000fe20000000000 */
[----:B-1----:R-:W-:-:S04]  /*0310*/  @!P2 FMUL R2, R2, R2 ;  /* 0x000000020202a220 */ /* 0x002fc80000400000 */
[----:B------:R-:W-:Y:S01]  /*0320*/  FADD R5, R2, 1 ;  /* 0x3f80000002057421 */ /* 0x000fe20000000000 */
[----:B------:R-:W-:Y:S01]  /*0330*/  FSETP.GT.AND P1, PT, R0, 8.50705917302346158658e+37, PT ;  /* 0x7e8000000000780b */ /* 0x000fe20003f24000 */
[----:B------:R-:W0:Y:S03]  /*0340*/  LDC.64 R2, c[0x0][0x210] ;  /* 0x00008400ff027b82 */ /* 0x000e260000000a00 */
[----:B------:R-:W-:-:S09]  /*0350*/  FSETP.GT.AND P2, PT, R5, 8.50705917302346158658e+37, PT ;  /* 0x7e8000000500780b */ /* 0x000fd20003f44000 */
[----:B------:R-:W-:-:S04]  /*0360*/  @P1 FMUL R0, R0, 0.25 ;  /* 0x3e80000000001820 */ /* 0x000fc80000400000 */
[----:B------:R-:W-:Y:S02]  /*0370*/  @P2 FMUL R5, R5, 0.25 ;  /* 0x3e80000005052820 */ /* 0x000fe40000400000 */
[----:B------:R-:W1:Y:S08]  /*0380*/  MUFU.RCP R0, R0 ;  /* 0x0000000000007308 */ /* 0x000e700000001000 */
[----:B------:R-:W2:Y:S01]  /*0390*/  MUFU.RCP R5, R5 ;  /* 0x0000000500057308 */ /* 0x000ea20000001000 */
[----:B------:R-:W-:-:S02]  /*03a0*/  FSEL R7, R10, 1, P1 ;  /* 0x3f8000000a077808 */ /* 0x000fc40000800000 */
[----:B------:R-:W-:-:S03]  /*03b0*/  FSEL R4, R10, 1, P2 ;  /* 0x3f8000000a047808 */ /* 0x000fc60001000000 */
[----:B-1----:R-:W-:Y:S01]  /*03c0*/  FMUL R7, R0, R7 ;  /* 0x0000000700077220 */ /* 0x002fe20000400000 */
[----:B0-----:R-:W-:-:S04]  /*03d0*/  IMAD.WIDE R2, R13, 0x4, R2 ;  /* 0x000000040d027825 */ /* 0x001fc800078e0202 */
[----:B------:R-:W-:Y:S01]  /*03e0*/  FMUL R8, R14, R7 ;  /* 0x000000070e087220 */ /* 0x000fe20000400000 */
[----:B--2---:R-:W-:-:S04]  /*03f0*/  FMUL R9, R5, R4 ;  /* 0x0000000405097220 */ /* 0x004fc80000400000 */
[----:B------:R-:W-:Y:S01]  /*0400*/  FMUL R9, R6, R9 ;  /* 0x0000000906097220 */ /* 0x000fe20000400000 */
[----:B------:R-:W-:Y:S06]  /*0410*/  @P0 EXIT ;  /* 0x000000000000094d */ /* 0x000fec0003800000 */
[----:B------:R-:W-:Y:S01]  /*0420*/  STG.E.64 desc[UR4][R2.64], R8 ;  /* 0x0000000802007986 */ /* 0x000fe2000c101b04 */
[----:B------:R-:W-:Y:S05]  /*0430*/  EXIT ;  /* 0x000000000000794d */ /* 0x000fea0003800000 */
.L_x_0:
[----:B------:R-:W-:-:S00]  /*0440*/  BRA `(.L_x_0) ;  /* 0xfffffffc00fc7947 */ /* 0x000fc0000383ffff */
[----:B------:R-:W-:-:S00]  /*0450*/  NOP ;  /* 0x0000000000007918 */ /* 0x000fc00000000000 */
        /* <DEDUP_REMOVED lines=10> */
.L_x_1:


//--------------------- .nv.global.init           --------------------------
	.section	.nv.global.init,"aw",@progbits
.nv.global.init:
	.type		_$_str,@object
	.size		_$_str,(_$_str_$_2 - _$_str)
_$_str:
        /*0000*/ 	.byte	0x5f, 0x5f, 0x43, 0x55, 0x44, 0x41, 0x5f, 0x46, 0x54, 0x5a, 0x00
	.type		_$_str_$_2,@object
	.size		_$_str_$_2,(.L_1 - _$_str_$_2)
_$_str_$_2:
        /*000b*/ 	.byte	0x5f, 0x5f, 0x43, 0x55, 0x44, 0x41, 0x5f, 0x50, 0x52, 0x45, 0x43, 0x5f, 0x53, 0x51, 0x52, 0x54
        /*001b*/ 	.byte	0x00
.L_1:


//--------------------- .nv.constant0.triton_poi_fused__native_batch_norm_legit_no_training_silu_1 --------------------------
	.section	.nv.constant0.triton_poi_fused__native_batch_norm_legit_no_training_silu_1,"a",@progbits
	.sectionflags	@""
	.align	4
.nv.constant0.triton_poi_fused__native_batch_norm_legit_no_training_silu_1:
	.zero		580
